//
// Generated by NVIDIA NVVM Compiler
//
// Compiler Build ID: CL-36424714
// Cuda compilation tools, release 13.0, V13.0.88
// Based on NVVM 20.0.0
//

.version 9.0
.target sm_100
.address_size 64

	// .globl	_Z6kernelPii

.visible .entry _Z6kernelPii(
	.param .u64 .ptr .align 1 _Z6kernelPii_param_0,
	.param .u32 _Z6kernelPii_param_1
)
{
	.reg .pred 	%p<7>;
	.reg .b32 	%r<33>;
	.reg .b64 	%rd<11>;

	ld.param.u64 	%rd2, [_Z6kernelPii_param_0];
	ld.param.u32 	%r12, [_Z6kernelPii_param_1];
	cvta.to.global.u64 	%rd1, %rd2;
	mov.u32 	%r13, %ctaid.x;
	mov.u32 	%r14, %ntid.x;
	mov.u32 	%r15, %tid.x;
	mad.lo.s32 	%r31, %r13, %r14, %r15;
	mov.u32 	%r16, %nctaid.x;
	mul.lo.s32 	%r2, %r14, %r16;
	setp.ge.s32 	%p1, %r31, %r12;
	@%p1 bra 	$L__BB0_7;
	add.s32 	%r17, %r31, %r2;
	max.s32 	%r18, %r12, %r17;
	setp.lt.s32 	%p2, %r17, %r12;
	selp.u32 	%r19, 1, 0, %p2;
	add.s32 	%r20, %r17, %r19;
	sub.s32 	%r21, %r18, %r20;
	div.u32 	%r22, %r21, %r2;
	add.s32 	%r3, %r22, %r19;
	and.b32  	%r23, %r3, 3;
	setp.eq.s32 	%p3, %r23, 3;
	@%p3 bra 	$L__BB0_4;
	add.s32 	%r24, %r3, 1;
	and.b32  	%r25, %r24, 3;
	neg.s32 	%r29, %r25;
$L__BB0_3:
	.pragma "nounroll";
	mul.wide.s32 	%rd3, %r31, 4;
	add.s64 	%rd4, %rd1, %rd3;
	st.global.u32 	[%rd4], %r31;
	add.s32 	%r31, %r31, %r2;
	add.s32 	%r29, %r29, 1;
	setp.ne.s32 	%p4, %r29, 0;
	@%p4 bra 	$L__BB0_3;
$L__BB0_4:
	setp.lt.u32 	%p5, %r3, 3;
	@%p5 bra 	$L__BB0_7;
	mul.wide.s32 	%rd7, %r2, 4;
$L__BB0_6:
	mul.wide.s32 	%rd5, %r31, 4;
	add.s64 	%rd6, %rd1, %rd5;
	st.global.u32 	[%rd6], %r31;
	add.s32 	%r26, %r31, %r2;
	add.s64 	%rd8, %rd6, %rd7;
	st.global.u32 	[%rd8], %r26;
	add.s32 	%r27, %r26, %r2;
	add.s64 	%rd9, %rd8, %rd7;
	st.global.u32 	[%rd9], %r27;
	add.s32 	%r28, %r27, %r2;
	add.s64 	%rd10, %rd9, %rd7;
	st.global.u32 	[%rd10], %r28;
	add.s32 	%r31, %r28, %r2;
	setp.lt.s32 	%p6, %r31, %r12;
	@%p6 bra 	$L__BB0_6;
$L__BB0_7:
	ret;

}


// ===== COMPILED SASS (sm_100) =====

	.target	sm_100

	.elftype	@"ET_EXEC"


//--------------------- .note.nv.tkinfo           --------------------------
	.section	.note.nv.tkinfo,"",@"SHT_NOTE"
	.sectionflags	@"SHF_NOTE_NV_TKINFO"
	.tkinfo
        /*0018*/ 	.word	0x00000002
        /*0030*/ 	.string	""
        /*0030*/ 	.string	"ptxas"
        /*0030*/ 	.string	"Cuda compilation tools, release 13.0, V13.0.88"
        /*0030*/ 	.string	"Build cuda_13.0.r13.0/compiler.36424714_0"
        /*0030*/ 	.string	"-arch sm_100 -m 64 "



//--------------------- .note.nv.cuinfo           --------------------------
	.section	.note.nv.cuinfo,"",@"SHT_NOTE"
	.sectionflags	@"SHF_NOTE_NV_CUINFO"
        /*0018*/ 	.short	0x0002
        /*001a*/ 	.short	0x0064
        /*001c*/ 	.short	0x0082
	.zero		2


//--------------------- .nv.info                  --------------------------
	.section	.nv.info,"",@"SHT_CUDA_INFO"
	.align	4


	//----- nvinfo : EIATTR_REGCOUNT
	.align		4
        /*0000*/ 	.byte	0x04, 0x2f
        /*0002*/ 	.short	(.L_1 - .L_0)
	.align		4
.L_0:
        /*0004*/ 	.word	index@(_Z6kernelPii)
        /*0008*/ 	.word	0x00000016


	//----- nvinfo : EIATTR_FRAME_SIZE
	.align		4
.L_1:
        /*000c*/ 	.byte	0x04, 0x11
        /*000e*/ 	.short	(.L_3 - .L_2)
	.align		4
.L_2:
        /*0010*/ 	.word	index@(_Z6kernelPii)
        /*0014*/ 	.word	0x00000000


	//----- nvinfo : EIATTR_MIN_STACK_SIZE
	.align		4
.L_3:
        /*0018*/ 	.byte	0x04, 0x12
        /*001a*/ 	.short	(.L_5 - .L_4)
	.align		4
.L_4:
        /*001c*/ 	.word	index@(_Z6kernelPii)
        /*0020*/ 	.word	0x00000000
.L_5:


//--------------------- .nv.compat                --------------------------
	.section	.nv.compat,"",@"SHT_CUDA_COMPAT_INFO"
	.align	4
        /*0000*/ 	.byte	0x02, 0x09, 0x00, 0x00, 0x02, 0x02, 0x01, 0x00, 0x02, 0x05, 0x05, 0x00, 0x03, 0x07, 0x01, 0x01
        /*0010*/ 	.byte	0x02, 0x03, 0x00, 0x00, 0x02, 0x06, 0x01, 0x00, 0x04, 0x0b, 0x08, 0x00, 0x09, 0x00, 0x00, 0x00
        /*0020*/ 	.byte	0x00, 0x00, 0x00, 0x00


//--------------------- .nv.info._Z6kernelPii     --------------------------
	.section	.nv.info._Z6kernelPii,"",@"SHT_CUDA_INFO"
	.sectionflags	@""
	.align	4


	//----- nvinfo : EIATTR_CUDA_API_VERSION
	.align		4
        /*0000*/ 	.byte	0x04, 0x37
        /*0002*/ 	.short	(.L_7 - .L_6)
.L_6:
        /*0004*/ 	.word	0x00000082


	//----- nvinfo : EIATTR_KPARAM_INFO
	.align		4
.L_7:
        /*0008*/ 	.byte	0x04, 0x17
        /*000a*/ 	.short	(.L_9 - .L_8)
.L_8:
        /*000c*/ 	.word	0x00000000
        /*0010*/ 	.short	0x0001
        /*0012*/ 	.short	0x0008
        /*0014*/ 	.byte	0x00, 0xf0, 0x11, 0x00


	//----- nvinfo : EIATTR_KPARAM_INFO
	.align		4
.L_9:
        /*0018*/ 	.byte	0x04, 0x17
        /*001a*/ 	.short	(.L_11 - .L_10)
.L_10:
        /*001c*/ 	.word	0x00000000
        /*0020*/ 	.short	0x0000
        /*0022*/ 	.short	0x0000
        /*0024*/ 	.byte	0x00, 0xf5, 0x21, 0x00


	//----- nvinfo : EIATTR_SPARSE_MMA_MASK
	.align		4
.L_11:
        /*0028*/ 	.byte	0x03, 0x50
        /*002a*/ 	.short	0x0000


	//----- nvinfo : EIATTR_MAXREG_COUNT
	.align		4
        /*002c*/ 	.byte	0x03, 0x1b
        /*002e*/ 	.short	0x00ff


	//----- nvinfo : EIATTR_MERCURY_ISA_VERSION
	.align		4
        /*0030*/ 	.byte	0x03, 0x5f
        /*0032*/ 	.short	0x0101


	//----- nvinfo : EIATTR_VRC_CTA_INIT_COUNT
	.align		4
        /*0034*/ 	.byte	0x02, 0x4a
	.zero		1
	.zero		1


	//----- nvinfo : EIATTR_EXIT_INSTR_OFFSETS
	.align		4
        /*0038*/ 	.byte	0x04, 0x1c
        /*003a*/ 	.short	(.L_13 - .L_12)


	//   ....[0]....
.L_12:
        /*003c*/ 	.word	0x00000090


	//   ....[1]....
        /*0040*/ 	.word	0x00000340


	//   ....[2]....
        /*0044*/ 	.word	0x00000430


	//----- nvinfo : EIATTR_CRS_STACK_SIZE
	.align		4
.L_13:
        /*0048*/ 	.byte	0x04, 0x1e
        /*004a*/ 	.short	(.L_15 - .L_14)
.L_14:
        /*004c*/ 	.word	0x00000000


	//----- nvinfo : EIATTR_CBANK_PARAM_SIZE
	.align		4
.L_15:
        /*0050*/ 	.byte	0x03, 0x19
        /*0052*/ 	.short	0x000c


	//----- nvinfo : EIATTR_PARAM_CBANK
	.align		4
        /*0054*/ 	.byte	0x04, 0x0a
        /*0056*/ 	.short	(.L_17 - .L_16)
	.align		4
.L_16:
        /*0058*/ 	.word	index@(.nv.constant0._Z6kernelPii)
        /*005c*/ 	.short	0x0380
        /*005e*/ 	.short	0x000c


	//----- nvinfo : EIATTR_SW_WAR
	.align		4
.L_17:
        /*0060*/ 	.byte	0x04, 0x36
        /*0062*/ 	.short	(.L_19 - .L_18)
.L_18:
        /*0064*/ 	.word	0x00000008
.L_19:


//--------------------- .nv.callgraph             --------------------------
	.section	.nv.callgraph,"",@"SHT_CUDA_CALLGRAPH"
	.align	4
	.sectionentsize	8
	.align		4
        /*0000*/ 	.word	0x00000000
	.align		4
        /*0004*/ 	.word	0xffffffff
	.align		4
        /*0008*/ 	.word	0x00000000
	.align		4
        /*000c*/ 	.word	0xfffffffe
	.align		4
        /*0010*/ 	.word	0x00000000
	.align		4
        /*0014*/ 	.word	0xfffffffd
	.align		4
        /*0018*/ 	.word	0x00000000
	.align		4
        /*001c*/ 	.word	0xfffffffc


//--------------------- .text._Z6kernelPii        --------------------------
	.section	.text._Z6kernelPii,"ax",@progbits
	.align	128
        .global         _Z6kernelPii
        .type           _Z6kernelPii,@function
        .size           _Z6kernelPii,(.L_x_5 - _Z6kernelPii)
        .other          _Z6kernelPii,@"STO_CUDA_ENTRY STV_DEFAULT"
_Z6kernelPii:
.text._Z6kernelPii:
[----:B------:R-:W-:Y:S01]  /*0000*/  LDC R1, c[0x0][0x37c] ;  /* 0x0000df00ff017b82 */ /* 0x000fe20000000800 */
[----:B------:R-:W0:Y:S07]  /*0010*/  S2R R5, SR_TID.X ;  /* 0x0000000000057919 */ /* 0x000e2e0000002100 */
[----:B------:R-:W0:Y:S01]  /*0020*/  S2UR UR4, SR_CTAID.X ;  /* 0x00000000000479c3 */ /* 0x000e220000002500 */
[----:B------:R-:W1:Y:S07]  /*0030*/  LDCU UR6, c[0x0][0x388] ;  /* 0x00007100ff0677ac */ /* 0x000e6e0008000800 */
[----:B------:R-:W0:Y:S01]  /*0040*/  LDC R0, c[0x0][0x360] ;  /* 0x0000d800ff007b82 */ /* 0x000e220000000800 */
[----:B------:R-:W2:Y:S01]  /*0050*/  LDCU UR5, c[0x0][0x370] ;  /* 0x00006e00ff0577ac */ /* 0x000ea20008000800 */
[----:B0-----:R-:W-:-:S02]  /*0060*/  IMAD R5, R0, UR4, R5 ;  /* 0x0000000400057c24 */ /* 0x001fc4000f8e0205 */
[----:B--2---:R-:W-:-:S03]  /*0070*/  IMAD R0, R0, UR5, RZ ;  /* 0x0000000500007c24 */ /* 0x004fc6000f8e02ff */
[----:B-1----:R-:W-:-:S13]  /*0080*/  ISETP.GE.AND P0, PT, R5, UR6, PT ;  /* 0x0000000605007c0c */ /* 0x002fda000bf06270 */
[----:B------:R-:W-:Y:S05]  /*0090*/  @P0 EXIT ;  /* 0x000000000000094d */ /* 0x000fea0003800000 */
[----:B------:R-:W0:Y:S01]  /*00a0*/  I2F.U32.RP R8, R0 ;  /* 0x0000000000087306 */ /* 0x000e220000209000 */
[C---:B------:R-:W-:Y:S01]  /*00b0*/  IADD3 R4, PT, PT, R0.reuse, R5, RZ ;  /* 0x0000000500047210 */ /* 0x040fe20007ffe0ff */
[----:B------:R-:W-:Y:S01]  /*00c0*/  IMAD.MOV R9, RZ, RZ, -R0 ;  /* 0x000000ffff097224 */ /* 0x000fe200078e0a00 */
[----:B------:R-:W-:Y:S01]  /*00d0*/  ISETP.NE.U32.AND P2, PT, R0, RZ, PT ;  /* 0x000000ff0000720c */ /* 0x000fe20003f45070 */
[----:B------:R-:W1:Y:S01]  /*00e0*/  LDCU.64 UR4, c[0x0][0x358] ;  /* 0x00006b00ff0477ac */ /* 0x000e620008000a00 */
[C---:B------:R-:W-:Y:S01]  /*00f0*/  ISETP.GE.AND P0, PT, R4.reuse, UR6, PT ;  /* 0x0000000604007c0c */ /* 0x040fe2000bf06270 */
[----:B------:R-:W-:Y:S01]  /*0100*/  BSSY.RECONVERGENT B0, `(.L_x_0) ;  /* 0x0000023000007945 */ /* 0x000fe20003800200 */
[----:B------:R-:W-:Y:S02]  /*0110*/  VIMNMX R7, PT, PT, R4, UR6, !PT ;  /* 0x0000000604077c48 */ /* 0x000fe4000ffe0100 */
[----:B------:R-:W-:-:S04]  /*0120*/  SEL R6, RZ, 0x1, P0 ;  /* 0x00000001ff067807 */ /* 0x000fc80000000000 */
[----:B------:R-:W-:Y:S01]  /*0130*/  IADD3 R7, PT, PT, R7, -R4, -R6 ;  /* 0x8000000407077210 */ /* 0x000fe20007ffe806 */
[----:B0-----:R-:W0:Y:S02]  /*0140*/  MUFU.RCP R8, R8 ;  /* 0x0000000800087308 */ /* 0x001e240000001000 */
[----:B0-----:R-:W-:-:S06]  /*0150*/  VIADD R2, R8, 0xffffffe ;  /* 0x0ffffffe08027836 */ /* 0x001fcc0000000000 */
[----:B------:R0:W2:Y:S02]  /*0160*/  F2I.FTZ.U32.TRUNC.NTZ R3, R2 ;  /* 0x0000000200037305 */ /* 0x0000a4000021f000 */
[----:B0-----:R-:W-:Y:S02]  /*0170*/  IMAD.MOV.U32 R2, RZ, RZ, RZ ;  /* 0x000000ffff027224 */ /* 0x001fe400078e00ff */
[----:B--2---:R-:W-:-:S04]  /*0180*/  IMAD R9, R9, R3, RZ ;  /* 0x0000000309097224 */ /* 0x004fc800078e02ff */
[----:B------:R-:W-:-:S06]  /*0190*/  IMAD.HI.U32 R8, R3, R9, R2 ;  /* 0x0000000903087227 */ /* 0x000fcc00078e0002 */
[----:B------:R-:W-:-:S05]  /*01a0*/  IMAD.HI.U32 R9, R8, R7, RZ ;  /* 0x0000000708097227 */ /* 0x000fca00078e00ff */
[----:B------:R-:W-:-:S05]  /*01b0*/  IADD3 R2, PT, PT, -R9, RZ, RZ ;  /* 0x000000ff09027210 */ /* 0x000fca0007ffe1ff */
[----:B------:R-:W-:Y:S02]  /*01c0*/  IMAD R7, R0, R2, R7 ;  /* 0x0000000200077224 */ /* 0x000fe400078e0207 */
[----:B------:R-:W0:Y:S03]  /*01d0*/  LDC.64 R2, c[0x0][0x380] ;  /* 0x0000e000ff027b82 */ /* 0x000e260000000a00 */
[----:B------:R-:W-:-:S13]  /*01e0*/  ISETP.GE.U32.AND P0, PT, R7, R0, PT ;  /* 0x000000000700720c */ /* 0x000fda0003f06070 */
[----:B------:R-:W-:Y:S01]  /*01f0*/  @P0 IMAD.IADD R7, R7, 0x1, -R0 ;  /* 0x0000000107070824 */ /* 0x000fe200078e0a00 */
[----:B------:R-:W-:-:S04]  /*0200*/  @P0 IADD3 R9, PT, PT, R9, 0x1, RZ ;  /* 0x0000000109090810 */ /* 0x000fc80007ffe0ff */
[----:B------:R-:W-:-:S13]  /*0210*/  ISETP.GE.U32.AND P1, PT, R7, R0, PT ;  /* 0x000000000700720c */ /* 0x000fda0003f26070 */
[----:B------:R-:W-:Y:S01]  /*0220*/  @P1 VIADD R9, R9, 0x1 ;  /* 0x0000000109091836 */ /* 0x000fe20000000000 */
[----:B------:R-:W-:-:S04]  /*0230*/  @!P2 LOP3.LUT R9, RZ, R0, RZ, 0x33, !PT ;  /* 0x00000000ff09a212 */ /* 0x000fc800078e33ff */
[----:B------:R-:W-:-:S04]  /*0240*/  IADD3 R4, PT, PT, R6, R9, RZ ;  /* 0x0000000906047210 */ /* 0x000fc80007ffe0ff */
[C---:B------:R-:W-:Y:S02]  /*0250*/  LOP3.LUT R6, R4.reuse, 0x3, RZ, 0xc0, !PT ;  /* 0x0000000304067812 */ /* 0x040fe400078ec0ff */
[----:B------:R-:W-:Y:S02]  /*0260*/  ISETP.GE.U32.AND P1, PT, R4, 0x3, PT ;  /* 0x000000030400780c */ /* 0x000fe40003f26070 */
[----:B------:R-:W-:-:S13]  /*0270*/  ISETP.NE.AND P0, PT, R6, 0x3, PT ;  /* 0x000000030600780c */ /* 0x000fda0003f05270 */
[----:B01----:R-:W-:Y:S05]  /*0280*/  @!P0 BRA `(.L_x_1) ;  /* 0x0000000000288947 */ /* 0x003fea0003800000 */
[----:B------:R-:W0:Y:S01]  /*0290*/  LDC.64 R8, c[0x0][0x380] ;  /* 0x0000e000ff087b82 */ /* 0x000e220000000a00 */
[----:B------:R-:W-:-:S05]  /*02a0*/  VIADD R4, R4, 0x1 ;  /* 0x0000000104047836 */ /* 0x000fca0000000000 */
[----:B------:R-:W-:-:S04]  /*02b0*/  LOP3.LUT R4, R4, 0x3, RZ, 0xc0, !PT ;  /* 0x0000000304047812 */ /* 0x000fc800078ec0ff */
[----:B------:R-:W-:-:S07]  /*02c0*/  IADD3 R4, PT, PT, -R4, RZ, RZ ;  /* 0x000000ff04047210 */ /* 0x000fce0007ffe1ff */
.L_x_2:
[----:B------:R-:W-:Y:S02]  /*02d0*/  VIADD R4, R4, 0x1 ;  /* 0x0000000104047836 */ /* 0x000fe40000000000 */
[----:B0-----:R-:W-:-:S03]  /*02e0*/  IMAD.WIDE R6, R5, 0x4, R8 ;  /* 0x0000000405067825 */ /* 0x001fc600078e0208 */
[----:B------:R-:W-:Y:S02]  /*02f0*/  ISETP.NE.AND P0, PT, R4, RZ, PT ;  /* 0x000000ff0400720c */ /* 0x000fe40003f05270 */
[----:B------:R0:W-:Y:S02]  /*0300*/  STG.E desc[UR4][R6.64], R5 ;  /* 0x0000000506007986 */ /* 0x0001e4000c101904 */
[----:B0-----:R-:W-:-:S09]  /*0310*/  IADD3 R5, PT, PT, R0, R5, RZ ;  /* 0x0000000500057210 */ /* 0x001fd20007ffe0ff */
[----:B------:R-:W-:Y:S05]  /*0320*/  @P0 BRA `(.L_x_2) ;  /* 0xfffffffc00e80947 */ /* 0x000fea000383ffff */
.L_x_1:
[----:B------:R-:W-:Y:S05]  /*0330*/  BSYNC.RECONVERGENT B0 ;  /* 0x0000000000007941 */ /* 0x000fea0003800200 */
.L_x_0:
[----:B------:R-:W-:Y:S05]  /*0340*/  @!P1 EXIT ;  /* 0x000000000000994d */ /* 0x000fea0003800000 */
.L_x_3:
[----:B------:R-:W-:-:S04]  /*0350*/  IMAD.WIDE R12, R5, 0x4, R2 ;  /* 0x00000004050c7825 */ /* 0x000fc800078e0202 */
[C---:B------:R-:W-:Y:S01]  /*0360*/  IMAD.IADD R19, R0.reuse, 0x1, R5 ;  /* 0x0000000100137824 */ /* 0x040fe200078e0205 */
[----:B------:R0:W-:Y:S01]  /*0370*/  STG.E desc[UR4][R12.64], R5 ;  /* 0x000000050c007986 */ /* 0x0001e2000c101904 */
[----:B------:R-:W-:-:S03]  /*0380*/  IMAD.WIDE R6, R0, 0x4, R12 ;  /* 0x0000000400067825 */ /* 0x000fc600078e020c */
[C---:B------:R-:W-:Y:S02]  /*0390*/  IADD3 R15, PT, PT, R0.reuse, R19, RZ ;  /* 0x00000013000f7210 */ /* 0x040fe40007ffe0ff */
[----:B------:R1:W-:Y:S01]  /*03a0*/  STG.E desc[UR4][R6.64], R19 ;  /* 0x0000001306007986 */ /* 0x0003e2000c101904 */
[----:B------:R-:W-:-:S04]  /*03b0*/  IMAD.WIDE R8, R0, 0x4, R6 ;  /* 0x0000000400087825 */ /* 0x000fc800078e0206 */
[C---:B------:R-:W-:Y:S01]  /*03c0*/  IMAD.IADD R17, R0.reuse, 0x1, R15 ;  /* 0x0000000100117824 */ /* 0x040fe200078e020f */
[----:B------:R1:W-:Y:S01]  /*03d0*/  STG.E desc[UR4][R8.64], R15 ;  /* 0x0000000f08007986 */ /* 0x0003e2000c101904 */
[----:B------:R-:W-:-:S03]  /*03e0*/  IMAD.WIDE R10, R0, 0x4, R8 ;  /* 0x00000004000a7825 */ /* 0x000fc600078e0208 */
[----:B0-----:R-:W-:Y:S02]  /*03f0*/  IADD3 R5, PT, PT, R0, R17, RZ ;  /* 0x0000001100057210 */ /* 0x001fe40007ffe0ff */
[----:B------:R1:W-:Y:S02]  /*0400*/  STG.E desc[UR4][R10.64], R17 ;  /* 0x000000110a007986 */ /* 0x0003e4000c101904 */
[----:B------:R-:W-:-:S13]  /*0410*/  ISETP.GE.AND P0, PT, R5, UR6, PT ;  /* 0x0000000605007c0c */ /* 0x000fda000bf06270 */
[----:B-1----:R-:W-:Y:S05]  /*0420*/  @!P0 BRA `(.L_x_3) ;  /* 0xfffffffc00c88947 */ /* 0x002fea000383ffff */
[----:B------:R-:W-:Y:S05]  /*0430*/  EXIT ;  /* 0x000000000000794d */ /* 0x000fea0003800000 */
.L_x_4:
[----:B------:R-:W-:-:S00]  /*0440*/  BRA `(.L_x_4) ;  /* 0xfffffffc00fc7947 */ /* 0x000fc0000383ffff */
[----:B------:R-:W-:-:S00]  /*0450*/  NOP ;  /* 0x0000000000007918 */ /* 0x000fc00000000000 */
        /* <DEDUP_REMOVED lines=10> */
.L_x_5:


//--------------------- .nv.shared.reserved.0     --------------------------
	.section	.nv.shared.reserved.0,"aw",@nobits
	.weak		__nv_reservedSMEM_offset_0_alias
	.size		__nv_reservedSMEM_offset_0_alias, 0, 64
	.other		__nv_reservedSMEM_offset_0_alias,@"STO_CUDA_RESERVED_SHARED STV_DEFAULT"
__nv_reservedSMEM_offset_0_alias:
	.zero		0
	.zero		64


//--------------------- .nv.constant0._Z6kernelPii --------------------------
	.section	.nv.constant0._Z6kernelPii,"a",@progbits
	.sectionflags	@""
	.align	4
.nv.constant0._Z6kernelPii:
	.zero		908


//--------------------- SYMBOLS --------------------------

	.type		.nv.reservedSmem.offset0,@object
	.size		.nv.reservedSmem.offset0,0x4
